//
// Generated by NVIDIA NVVM Compiler
//
// Compiler Build ID: CL-36424714
// Cuda compilation tools, release 13.0, V13.0.88
// Based on NVVM 20.0.0
//

.version 9.0
.target sm_100
.address_size 64

	// .globl	_Z18createMatrixStaticPf
// _ZZ18createMatrixStaticPfE6matrix has been demoted

.visible .entry _Z18createMatrixStaticPf(
	.param .u64 .ptr .align 1 _Z18createMatrixStaticPf_param_0
)
{
	.reg .pred 	%p<4>;
	.reg .b32 	%r<16>;
	.reg .b32 	%f<2>;
	.reg .b64 	%rd<5>;
	// demoted variable
	.shared .align 4 .b8 _ZZ18createMatrixStaticPfE6matrix[100];
	ld.param.u64 	%rd1, [_Z18createMatrixStaticPf_param_0];
	mov.u32 	%r3, %ctaid.y;
	mov.u32 	%r4, %ntid.x;
	mov.u32 	%r5, %tid.x;
	mad.lo.s32 	%r1, %r3, %r4, %r5;
	mov.u32 	%r6, %ctaid.x;
	mov.u32 	%r7, %ntid.y;
	mov.u32 	%r8, %tid.y;
	mad.lo.s32 	%r2, %r6, %r7, %r8;
	setp.gt.u32 	%p1, %r1, 4;
	setp.gt.s32 	%p2, %r2, 4;
	or.pred  	%p3, %p1, %p2;
	@%p3 bra 	$L__BB0_2;
	cvta.to.global.u64 	%rd2, %rd1;
	add.s32 	%r9, %r1, %r2;
	cvt.rn.f32.s32 	%f1, %r9;
	mov.u32 	%r10, _ZZ18createMatrixStaticPfE6matrix;
	mad.lo.s32 	%r11, %r2, 20, %r10;
	shl.b32 	%r12, %r1, 2;
	add.s32 	%r13, %r11, %r12;
	st.shared.f32 	[%r13], %f1;
	shl.b32 	%r14, %r2, 2;
	add.s32 	%r15, %r9, %r14;
	mul.wide.s32 	%rd3, %r15, 4;
	add.s64 	%rd4, %rd2, %rd3;
	st.global.f32 	[%rd4], %f1;
$L__BB0_2:
	ret;

}


// ===== COMPILED SASS (sm_100) =====

	.target	sm_100

	.elftype	@"ET_EXEC"


//--------------------- .note.nv.tkinfo           --------------------------
	.section	.note.nv.tkinfo,"",@"SHT_NOTE"
	.sectionflags	@"SHF_NOTE_NV_TKINFO"
	.tkinfo
        /*0018*/ 	.word	0x00000002
        /*0030*/ 	.string	""
        /*0030*/ 	.string	"ptxas"
        /*0030*/ 	.string	"Cuda compilation tools, release 13.0, V13.0.88"
        /*0030*/ 	.string	"Build cuda_13.0.r13.0/compiler.36424714_0"
        /*0030*/ 	.string	"-arch sm_100 -m 64 "



//--------------------- .note.nv.cuinfo           --------------------------
	.section	.note.nv.cuinfo,"",@"SHT_NOTE"
	.sectionflags	@"SHF_NOTE_NV_CUINFO"
        /*0018*/ 	.short	0x0002
        /*001a*/ 	.short	0x0064
        /*001c*/ 	.short	0x0082
	.zero		2


//--------------------- .nv.info                  --------------------------
	.section	.nv.info,"",@"SHT_CUDA_INFO"
	.align	4


	//----- nvinfo : EIATTR_REGCOUNT
	.align		4
        /*0000*/ 	.byte	0x04, 0x2f
        /*0002*/ 	.short	(.L_1 - .L_0)
	.align		4
.L_0:
        /*0004*/ 	.word	index@(_Z18createMatrixStaticPf)
        /*0008*/ 	.word	0x0000000c


	//----- nvinfo : EIATTR_FRAME_SIZE
	.align		4
.L_1:
        /*000c*/ 	.byte	0x04, 0x11
        /*000e*/ 	.short	(.L_3 - .L_2)
	.align		4
.L_2:
        /*0010*/ 	.word	index@(_Z18createMatrixStaticPf)
        /*0014*/ 	.word	0x00000000


	//----- nvinfo : EIATTR_MIN_STACK_SIZE
	.align		4
.L_3:
        /*0018*/ 	.byte	0x04, 0x12
        /*001a*/ 	.short	(.L_5 - .L_4)
	.align		4
.L_4:
        /*001c*/ 	.word	index@(_Z18createMatrixStaticPf)
        /*0020*/ 	.word	0x00000000
.L_5:


//--------------------- .nv.compat                --------------------------
	.section	.nv.compat,"",@"SHT_CUDA_COMPAT_INFO"
	.align	4
        /*0000*/ 	.byte	0x02, 0x09, 0x00, 0x00, 0x02, 0x02, 0x01, 0x00, 0x02, 0x05, 0x05, 0x00, 0x03, 0x07, 0x01, 0x01
        /*0010*/ 	.byte	0x02, 0x03, 0x00, 0x00, 0x02, 0x06, 0x01, 0x00, 0x04, 0x0b, 0x08, 0x00, 0x09, 0x00, 0x00, 0x00
        /*0020*/ 	.byte	0x00, 0x00, 0x00, 0x00


//--------------------- .nv.info._Z18createMatrixStaticPf --------------------------
	.section	.nv.info._Z18createMatrixStaticPf,"",@"SHT_CUDA_INFO"
	.sectionflags	@""
	.align	4


	//----- nvinfo : EIATTR_CUDA_API_VERSION
	.align		4
        /*0000*/ 	.byte	0x04, 0x37
        /*0002*/ 	.short	(.L_7 - .L_6)
.L_6:
        /*0004*/ 	.word	0x00000082


	//----- nvinfo : EIATTR_KPARAM_INFO
	.align		4
.L_7:
        /*0008*/ 	.byte	0x04, 0x17
        /*000a*/ 	.short	(.L_9 - .L_8)
.L_8:
        /*000c*/ 	.word	0x00000000
        /*0010*/ 	.short	0x0000
        /*0012*/ 	.short	0x0000
        /*0014*/ 	.byte	0x00, 0xf5, 0x21, 0x00


	//----- nvinfo : EIATTR_SPARSE_MMA_MASK
	.align		4
.L_9:
        /*0018*/ 	.byte	0x03, 0x50
        /*001a*/ 	.short	0x0000


	//----- nvinfo : EIATTR_MAXREG_COUNT
	.align		4
        /*001c*/ 	.byte	0x03, 0x1b
        /*001e*/ 	.short	0x00ff


	//----- nvinfo : EIATTR_MERCURY_ISA_VERSION
	.align		4
        /*0020*/ 	.byte	0x03, 0x5f
        /*0022*/ 	.short	0x0101


	//----- nvinfo : EIATTR_VRC_CTA_INIT_COUNT
	.align		4
        /*0024*/ 	.byte	0x02, 0x4a
	.zero		1
	.zero		1


	//----- nvinfo : EIATTR_EXIT_INSTR_OFFSETS
	.align		4
        /*0028*/ 	.byte	0x04, 0x1c
        /*002a*/ 	.short	(.L_11 - .L_10)


	//   ....[0]....
.L_10:
        /*002c*/ 	.word	0x000000b0


	//   ....[1]....
        /*0030*/ 	.word	0x00000190


	//----- nvinfo : EIATTR_CBANK_PARAM_SIZE
	.align		4
.L_11:
        /*0034*/ 	.byte	0x03, 0x19
        /*0036*/ 	.short	0x0008


	//----- nvinfo : EIATTR_PARAM_CBANK
	.align		4
        /*0038*/ 	.byte	0x04, 0x0a
        /*003a*/ 	.short	(.L_13 - .L_12)
	.align		4
.L_12:
        /*003c*/ 	.word	index@(.nv.constant0._Z18createMatrixStaticPf)
        /*0040*/ 	.short	0x0380
        /*0042*/ 	.short	0x0008


	//----- nvinfo : EIATTR_SW_WAR
	.align		4
.L_13:
        /*0044*/ 	.byte	0x04, 0x36
        /*0046*/ 	.short	(.L_15 - .L_14)
.L_14:
        /*0048*/ 	.word	0x00000008
.L_15:


//--------------------- .nv.callgraph             --------------------------
	.section	.nv.callgraph,"",@"SHT_CUDA_CALLGRAPH"
	.align	4
	.sectionentsize	8
	.align		4
        /*0000*/ 	.word	0x00000000
	.align		4
        /*0004*/ 	.word	0xffffffff
	.align		4
        /*0008*/ 	.word	0x00000000
	.align		4
        /*000c*/ 	.word	0xfffffffe
	.align		4
        /*0010*/ 	.word	0x00000000
	.align		4
        /*0014*/ 	.word	0xfffffffd
	.align		4
        /*0018*/ 	.word	0x00000000
	.align		4
        /*001c*/ 	.word	0xfffffffc


//--------------------- .text._Z18createMatrixStaticPf --------------------------
	.section	.text._Z18createMatrixStaticPf,"ax",@progbits
	.align	128
        .global         _Z18createMatrixStaticPf
        .type           _Z18createMatrixStaticPf,@function
        .size           _Z18createMatrixStaticPf,(.L_x_1 - _Z18createMatrixStaticPf)
        .other          _Z18createMatrixStaticPf,@"STO_CUDA_ENTRY STV_DEFAULT"
_Z18createMatrixStaticPf:
.text._Z18createMatrixStaticPf:
[----:B------:R-:W-:Y:S01]  /*0000*/  LDC R1, c[0x0][0x37c] ;  /* 0x0000df00ff017b82 */ /* 0x000fe20000000800 */
[----:B------:R-:W0:Y:S07]  /*0010*/  S2R R2, SR_TID.Y ;  /* 0x0000000000027919 */ /* 0x000e2e0000002200 */
[----:B------:R-:W1:Y:S01]  /*0020*/  LDC R0, c[0x0][0x360] ;  /* 0x0000d800ff007b82 */ /* 0x000e620000000800 */
[----:B------:R-:W1:Y:S07]  /*0030*/  S2R R3, SR_TID.X ;  /* 0x0000000000037919 */ /* 0x000e6e0000002100 */
[----:B------:R-:W0:Y:S08]  /*0040*/  S2UR UR5, SR_CTAID.X ;  /* 0x00000000000579c3 */ /* 0x000e300000002500 */
[----:B------:R-:W0:Y:S08]  /*0050*/  LDC R5, c[0x0][0x364] ;  /* 0x0000d900ff057b82 */ /* 0x000e300000000800 */
[----:B------:R-:W1:Y:S01]  /*0060*/  S2UR UR4, SR_CTAID.Y ;  /* 0x00000000000479c3 */ /* 0x000e620000002600 */
[----:B0-----:R-:W-:-:S05]  /*0070*/  IMAD R5, R5, UR5, R2 ;  /* 0x0000000505057c24 */ /* 0x001fca000f8e0202 */
[----:B------:R-:W-:Y:S01]  /*0080*/  ISETP.GT.AND P0, PT, R5, 0x4, PT ;  /* 0x000000040500780c */ /* 0x000fe20003f04270 */
[----:B-1----:R-:W-:-:S05]  /*0090*/  IMAD R0, R0, UR4, R3 ;  /* 0x0000000400007c24 */ /* 0x002fca000f8e0203 */
[----:B------:R-:W-:-:S13]  /*00a0*/  ISETP.GT.U32.OR P0, PT, R0, 0x4, P0 ;  /* 0x000000040000780c */ /* 0x000fda0000704470 */
[----:B------:R-:W-:Y:S05]  /*00b0*/  @P0 EXIT ;  /* 0x000000000000094d */ /* 0x000fea0003800000 */
[----:B------:R-:W0:Y:S01]  /*00c0*/  S2R R7, SR_CgaCtaId ;  /* 0x0000000000077919 */ /* 0x000e220000008800 */
[----:B------:R-:W1:Y:S01]  /*00d0*/  LDC.64 R2, c[0x0][0x380] ;  /* 0x0000e000ff027b82 */ /* 0x000e620000000a00 */
[----:B------:R-:W2:Y:S01]  /*00e0*/  LDCU.64 UR4, c[0x0][0x358] ;  /* 0x00006b00ff0477ac */ /* 0x000ea20008000a00 */
[----:B------:R-:W-:Y:S01]  /*00f0*/  MOV R6, 0x400 ;  /* 0x0000040000067802 */ /* 0x000fe20000000f00 */
[----:B------:R-:W-:-:S05]  /*0100*/  IMAD.IADD R4, R0, 0x1, R5 ;  /* 0x0000000100047824 */ /* 0x000fca00078e0205 */
[----:B------:R-:W-:-:S05]  /*0110*/  LEA R9, R5, R4, 0x2 ;  /* 0x0000000405097211 */ /* 0x000fca00078e10ff */
[----:B-1----:R-:W-:Y:S01]  /*0120*/  IMAD.WIDE R2, R9, 0x4, R2 ;  /* 0x0000000409027825 */ /* 0x002fe200078e0202 */
[----:B0-----:R-:W-:-:S05]  /*0130*/  LEA R6, R7, R6, 0x18 ;  /* 0x0000000607067211 */ /* 0x001fca00078ec0ff */
[----:B------:R-:W-:Y:S01]  /*0140*/  IMAD R7, R5, 0x14, R6 ;  /* 0x0000001405077824 */ /* 0x000fe200078e0206 */
[----:B------:R-:W-:-:S03]  /*0150*/  I2FP.F32.S32 R5, R4 ;  /* 0x0000000400057245 */ /* 0x000fc60000201400 */
[----:B------:R-:W-:Y:S02]  /*0160*/  IMAD R0, R0, 0x4, R7 ;  /* 0x0000000400007824 */ /* 0x000fe400078e0207 */
[----:B--2---:R-:W-:Y:S04]  /*0170*/  STG.E desc[UR4][R2.64], R5 ;  /* 0x0000000502007986 */ /* 0x004fe8000c101904 */
[----:B------:R-:W-:Y:S01]  /*0180*/  STS [R0], R5 ;  /* 0x0000000500007388 */ /* 0x000fe20000000800 */
[----:B------:R-:W-:Y:S05]  /*0190*/  EXIT ;  /* 0x000000000000794d */ /* 0x000fea0003800000 */
.L_x_0:
[----:B------:R-:W-:-:S00]  /*01a0*/  BRA `(.L_x_0) ;  /* 0xfffffffc00fc7947 */ /* 0x000fc0000383ffff */
[----:B------:R-:W-:-:S00]  /*01b0*/  NOP ;  /* 0x0000000000007918 */ /* 0x000fc00000000000 */
        /* <DEDUP_REMOVED lines=12> */
.L_x_1:


//--------------------- .nv.shared._Z18createMatrixStaticPf --------------------------
	.section	.nv.shared._Z18createMatrixStaticPf,"aw",@nobits
	.sectionflags	@""
	.align	4
.nv.shared._Z18createMatrixStaticPf:
	.zero		1124


//--------------------- .nv.shared.reserved.0     --------------------------
	.section	.nv.shared.reserved.0,"aw",@nobits
	.weak		__nv_reservedSMEM_offset_0_alias
	.size		__nv_reservedSMEM_offset_0_alias, 0, 64
	.other		__nv_reservedSMEM_offset_0_alias,@"STO_CUDA_RESERVED_SHARED STV_DEFAULT"
__nv_reservedSMEM_offset_0_alias:
	.zero		0
	.zero		64


//--------------------- .nv.constant0._Z18createMatrixStaticPf --------------------------
	.section	.nv.constant0._Z18createMatrixStaticPf,"a",@progbits
	.sectionflags	@""
	.align	4
.nv.constant0._Z18createMatrixStaticPf:
	.zero		904


//--------------------- SYMBOLS --------------------------

	.type		.nv.reservedSmem.offset0,@object
	.size		.nv.reservedSmem.offset0,0x4
	.type		.nv.reservedSmem.cap,@object
	.size		.nv.reservedSmem.cap,0x4
